//
// Generated by NVIDIA NVVM Compiler
//
// Compiler Build ID: CL-36424714
// Cuda compilation tools, release 13.0, V13.0.88
// Based on NVVM 20.0.0
//

.version 9.0
.target sm_100
.address_size 64

	// .globl	_Z6simplePfS_

.visible .entry _Z6simplePfS_(
	.param .u64 .ptr .align 1 _Z6simplePfS__param_0,
	.param .u64 .ptr .align 1 _Z6simplePfS__param_1
)
{
	.reg .b32 	%r<2>;
	.reg .b32 	%f<3>;
	.reg .b64 	%rd<8>;

	ld.param.u64 	%rd1, [_Z6simplePfS__param_0];
	ld.param.u64 	%rd2, [_Z6simplePfS__param_1];
	cvta.to.global.u64 	%rd3, %rd2;
	cvta.to.global.u64 	%rd4, %rd1;
	mov.u32 	%r1, %tid.x;
	mul.wide.u32 	%rd5, %r1, 4;
	add.s64 	%rd6, %rd4, %rd5;
	ld.global.f32 	%f1, [%rd6];
	mul.f32 	%f2, %f1, %f1;
	add.s64 	%rd7, %rd3, %rd5;
	st.global.f32 	[%rd7], %f2;
	ret;

}


// ===== COMPILED SASS (sm_100) =====

	.target	sm_100

	.elftype	@"ET_EXEC"


//--------------------- .note.nv.tkinfo           --------------------------
	.section	.note.nv.tkinfo,"",@"SHT_NOTE"
	.sectionflags	@"SHF_NOTE_NV_TKINFO"
	.tkinfo
        /*0018*/ 	.word	0x00000002
        /*0030*/ 	.string	""
        /*0030*/ 	.string	"ptxas"
        /*0030*/ 	.string	"Cuda compilation tools, release 13.0, V13.0.88"
        /*0030*/ 	.string	"Build cuda_13.0.r13.0/compiler.36424714_0"
        /*0030*/ 	.string	"-arch sm_100 -m 64 "



//--------------------- .note.nv.cuinfo           --------------------------
	.section	.note.nv.cuinfo,"",@"SHT_NOTE"
	.sectionflags	@"SHF_NOTE_NV_CUINFO"
        /*0018*/ 	.short	0x0002
        /*001a*/ 	.short	0x0064
        /*001c*/ 	.short	0x0082
	.zero		2


//--------------------- .nv.info                  --------------------------
	.section	.nv.info,"",@"SHT_CUDA_INFO"
	.align	4


	//----- nvinfo : EIATTR_REGCOUNT
	.align		4
        /*0000*/ 	.byte	0x04, 0x2f
        /*0002*/ 	.short	(.L_1 - .L_0)
	.align		4
.L_0:
        /*0004*/ 	.word	index@(_Z6simplePfS_)
        /*0008*/ 	.word	0x0000000a


	//----- nvinfo : EIATTR_FRAME_SIZE
	.align		4
.L_1:
        /*000c*/ 	.byte	0x04, 0x11
        /*000e*/ 	.short	(.L_3 - .L_2)
	.align		4
.L_2:
        /*0010*/ 	.word	index@(_Z6simplePfS_)
        /*0014*/ 	.word	0x00000000


	//----- nvinfo : EIATTR_MIN_STACK_SIZE
	.align		4
.L_3:
        /*0018*/ 	.byte	0x04, 0x12
        /*001a*/ 	.short	(.L_5 - .L_4)
	.align		4
.L_4:
        /*001c*/ 	.word	index@(_Z6simplePfS_)
        /*0020*/ 	.word	0x00000000
.L_5:


//--------------------- .nv.compat                --------------------------
	.section	.nv.compat,"",@"SHT_CUDA_COMPAT_INFO"
	.align	4
        /*0000*/ 	.byte	0x02, 0x09, 0x00, 0x00, 0x02, 0x02, 0x01, 0x00, 0x02, 0x05, 0x05, 0x00, 0x03, 0x07, 0x01, 0x01
        /*0010*/ 	.byte	0x02, 0x03, 0x00, 0x00, 0x02, 0x06, 0x01, 0x00, 0x04, 0x0b, 0x08, 0x00, 0x09, 0x00, 0x00, 0x00
        /*0020*/ 	.byte	0x00, 0x00, 0x00, 0x00


//--------------------- .nv.info._Z6simplePfS_    --------------------------
	.section	.nv.info._Z6simplePfS_,"",@"SHT_CUDA_INFO"
	.sectionflags	@""
	.align	4


	//----- nvinfo : EIATTR_CUDA_API_VERSION
	.align		4
        /*0000*/ 	.byte	0x04, 0x37
        /*0002*/ 	.short	(.L_7 - .L_6)
.L_6:
        /*0004*/ 	.word	0x00000082


	//----- nvinfo : EIATTR_KPARAM_INFO
	.align		4
.L_7:
        /*0008*/ 	.byte	0x04, 0x17
        /*000a*/ 	.short	(.L_9 - .L_8)
.L_8:
        /*000c*/ 	.word	0x00000000
        /*0010*/ 	.short	0x0001
        /*0012*/ 	.short	0x0008
        /*0014*/ 	.byte	0x00, 0xf5, 0x21, 0x00


	//----- nvinfo : EIATTR_KPARAM_INFO
	.align		4
.L_9:
        /*0018*/ 	.byte	0x04, 0x17
        /*001a*/ 	.short	(.L_11 - .L_10)
.L_10:
        /*001c*/ 	.word	0x00000000
        /*0020*/ 	.short	0x0000
        /*0022*/ 	.short	0x0000
        /*0024*/ 	.byte	0x00, 0xf5, 0x21, 0x00


	//----- nvinfo : EIATTR_SPARSE_MMA_MASK
	.align		4
.L_11:
        /*0028*/ 	.byte	0x03, 0x50
        /*002a*/ 	.short	0x0000


	//----- nvinfo : EIATTR_MAXREG_COUNT
	.align		4
        /*002c*/ 	.byte	0x03, 0x1b
        /*002e*/ 	.short	0x00ff


	//----- nvinfo : EIATTR_MERCURY_ISA_VERSION
	.align		4
        /*0030*/ 	.byte	0x03, 0x5f
        /*0032*/ 	.short	0x0101


	//----- nvinfo : EIATTR_VRC_CTA_INIT_COUNT
	.align		4
        /*0034*/ 	.byte	0x02, 0x4a
	.zero		1
	.zero		1


	//----- nvinfo : EIATTR_EXIT_INSTR_OFFSETS
	.align		4
        /*0038*/ 	.byte	0x04, 0x1c
        /*003a*/ 	.short	(.L_13 - .L_12)


	//   ....[0]....
.L_12:
        /*003c*/ 	.word	0x000000a0


	//----- nvinfo : EIATTR_CBANK_PARAM_SIZE
	.align		4
.L_13:
        /*0040*/ 	.byte	0x03, 0x19
        /*0042*/ 	.short	0x0010


	//----- nvinfo : EIATTR_PARAM_CBANK
	.align		4
        /*0044*/ 	.byte	0x04, 0x0a
        /*0046*/ 	.short	(.L_15 - .L_14)
	.align		4
.L_14:
        /*0048*/ 	.word	index@(.nv.constant0._Z6simplePfS_)
        /*004c*/ 	.short	0x0380
        /*004e*/ 	.short	0x0010


	//----- nvinfo : EIATTR_SW_WAR
	.align		4
.L_15:
        /*0050*/ 	.byte	0x04, 0x36
        /*0052*/ 	.short	(.L_17 - .L_16)
.L_16:
        /*0054*/ 	.word	0x00000008
.L_17:


//--------------------- .nv.callgraph             --------------------------
	.section	.nv.callgraph,"",@"SHT_CUDA_CALLGRAPH"
	.align	4
	.sectionentsize	8
	.align		4
        /*0000*/ 	.word	0x00000000
	.align		4
        /*0004*/ 	.word	0xffffffff
	.align		4
        /*0008*/ 	.word	0x00000000
	.align		4
        /*000c*/ 	.word	0xfffffffe
	.align		4
        /*0010*/ 	.word	0x00000000
	.align		4
        /*0014*/ 	.word	0xfffffffd
	.align		4
        /*0018*/ 	.word	0x00000000
	.align		4
        /*001c*/ 	.word	0xfffffffc


//--------------------- .text._Z6simplePfS_       --------------------------
	.section	.text._Z6simplePfS_,"ax",@progbits
	.align	128
        .global         _Z6simplePfS_
        .type           _Z6simplePfS_,@function
        .size           _Z6simplePfS_,(.L_x_1 - _Z6simplePfS_)
        .other          _Z6simplePfS_,@"STO_CUDA_ENTRY STV_DEFAULT"
_Z6simplePfS_:
.text._Z6simplePfS_:
[----:B------:R-:W-:Y:S01]  /*0000*/  LDC R1, c[0x0][0x37c] ;  /* 0x0000df00ff017b82 */ /* 0x000fe20000000800 */
[----:B------:R-:W0:Y:S07]  /*0010*/  S2R R7, SR_TID.X ;  /* 0x0000000000077919 */ /* 0x000e2e0000002100 */
[----:B------:R-:W0:Y:S01]  /*0020*/  LDC.64 R2, c[0x0][0x380] ;  /* 0x0000e000ff027b82 */ /* 0x000e220000000a00 */
[----:B------:R-:W1:Y:S07]  /*0030*/  LDCU.64 UR4, c[0x0][0x358] ;  /* 0x00006b00ff0477ac */ /* 0x000e6e0008000a00 */
[----:B------:R-:W2:Y:S01]  /*0040*/  LDC.64 R4, c[0x0][0x388] ;  /* 0x0000e200ff047b82 */ /* 0x000ea20000000a00 */
[----:B0-----:R-:W-:-:S06]  /*0050*/  IMAD.WIDE.U32 R2, R7, 0x4, R2 ;  /* 0x0000000407027825 */ /* 0x001fcc00078e0002 */
[----:B-1----:R-:W3:Y:S01]  /*0060*/  LDG.E R2, desc[UR4][R2.64] ;  /* 0x0000000402027981 */ /* 0x002ee2000c1e1900 */
[----:B--2---:R-:W-:-:S04]  /*0070*/  IMAD.WIDE.U32 R4, R7, 0x4, R4 ;  /* 0x0000000407047825 */ /* 0x004fc800078e0004 */
[----:B---3--:R-:W-:-:S05]  /*0080*/  FMUL R7, R2, R2 ;  /* 0x0000000202077220 */ /* 0x008fca0000400000 */
[----:B------:R-:W-:Y:S01]  /*0090*/  STG.E desc[UR4][R4.64], R7 ;  /* 0x0000000704007986 */ /* 0x000fe2000c101904 */
[----:B------:R-:W-:Y:S05]  /*00a0*/  EXIT ;  /* 0x000000000000794d */ /* 0x000fea0003800000 */
.L_x_0:
[----:B------:R-:W-:-:S00]  /*00b0*/  BRA `(.L_x_0) ;  /* 0xfffffffc00fc7947 */ /* 0x000fc0000383ffff */
[----:B------:R-:W-:-:S00]  /*00c0*/  NOP ;  /* 0x0000000000007918 */ /* 0x000fc00000000000 */
        /* <DEDUP_REMOVED lines=11> */
.L_x_1:


//--------------------- .nv.shared.reserved.0     --------------------------
	.section	.nv.shared.reserved.0,"aw",@nobits
	.weak		__nv_reservedSMEM_offset_0_alias
	.size		__nv_reservedSMEM_offset_0_alias, 0, 64
	.other		__nv_reservedSMEM_offset_0_alias,@"STO_CUDA_RESERVED_SHARED STV_DEFAULT"
__nv_reservedSMEM_offset_0_alias:
	.zero		0
	.zero		64


//--------------------- .nv.constant0._Z6simplePfS_ --------------------------
	.section	.nv.constant0._Z6simplePfS_,"a",@progbits
	.sectionflags	@""
	.align	4
.nv.constant0._Z6simplePfS_:
	.zero		912


//--------------------- SYMBOLS --------------------------

	.type		.nv.reservedSmem.offset0,@object
	.size		.nv.reservedSmem.offset0,0x4
